//
// Generated by NVIDIA NVVM Compiler
//
// Compiler Build ID: CL-36424714
// Cuda compilation tools, release 13.0, V13.0.88
// Based on NVVM 20.0.0
//

.version 9.0
.target sm_100
.address_size 64

	// .globl	_Z3addPiS_S_S_
.global .align 1 .b8 _ZN34_INTERNAL_39fc26ca_4_k_cu_9b8c278b4cuda3std3__45__cpo5beginE[1];
.global .align 1 .b8 _ZN34_INTERNAL_39fc26ca_4_k_cu_9b8c278b4cuda3std3__45__cpo3endE[1];
.global .align 1 .b8 _ZN34_INTERNAL_39fc26ca_4_k_cu_9b8c278b4cuda3std3__45__cpo6cbeginE[1];
.global .align 1 .b8 _ZN34_INTERNAL_39fc26ca_4_k_cu_9b8c278b4cuda3std3__45__cpo4cendE[1];
.global .align 1 .b8 _ZN34_INTERNAL_39fc26ca_4_k_cu_9b8c278b4cuda3std3__436_GLOBAL__N__39fc26ca_4_k_cu_9b8c278b6ignoreE[1];
.global .align 1 .b8 _ZN34_INTERNAL_39fc26ca_4_k_cu_9b8c278b4cuda3std3__419piecewise_constructE[1];
.global .align 1 .b8 _ZN34_INTERNAL_39fc26ca_4_k_cu_9b8c278b4cuda3std3__48in_placeE[1];
.global .align 1 .b8 _ZN34_INTERNAL_39fc26ca_4_k_cu_9b8c278b4cuda3std6ranges3__45__cpo4swapE[1];
.global .align 1 .b8 _ZN34_INTERNAL_39fc26ca_4_k_cu_9b8c278b4cuda3std6ranges3__45__cpo9iter_moveE[1];

.visible .entry _Z3addPiS_S_S_(
	.param .u64 .ptr .align 1 _Z3addPiS_S_S__param_0,
	.param .u64 .ptr .align 1 _Z3addPiS_S_S__param_1,
	.param .u64 .ptr .align 1 _Z3addPiS_S_S__param_2,
	.param .u64 .ptr .align 1 _Z3addPiS_S_S__param_3
)
{
	.reg .pred 	%p<5>;
	.reg .b32 	%r<54>;
	.reg .b64 	%rd<15>;
	.reg .b64 	%fd<10>;

	ld.param.u64 	%rd4, [_Z3addPiS_S_S__param_0];
	ld.param.u64 	%rd5, [_Z3addPiS_S_S__param_1];
	ld.param.u64 	%rd6, [_Z3addPiS_S_S__param_2];
	ld.param.u64 	%rd3, [_Z3addPiS_S_S__param_3];
	cvta.to.global.u64 	%rd7, %rd6;
	cvta.to.global.u64 	%rd8, %rd5;
	cvta.to.global.u64 	%rd9, %rd4;
	mov.u32 	%r3, %tid.x;
	mov.u32 	%r4, %ctaid.x;
	mov.u32 	%r5, %ntid.x;
	mad.lo.s32 	%r1, %r4, %r5, %r3;
	mul.lo.s32 	%r6, %r1, 123;
	mul.hi.u32 	%r7, %r6, 3;
	sub.s32 	%r8, %r6, %r7;
	shr.u32 	%r9, %r8, 1;
	add.s32 	%r10, %r9, %r7;
	shr.u32 	%r11, %r10, 30;
	mul.lo.s32 	%r12, %r11, 2147483647;
	sub.s32 	%r13, %r6, %r12;
	max.u32 	%r14, %r13, 1;
	mul.hi.u32 	%r15, %r14, 1581746633;
	shr.u32 	%r16, %r15, 14;
	mul.lo.s32 	%r17, %r16, 44488;
	sub.s32 	%r18, %r14, %r17;
	mul.lo.s32 	%r19, %r18, 48271;
	mul.lo.s32 	%r20, %r16, 3399;
	setp.lt.u32 	%p1, %r19, %r20;
	xor.b32  	%r21, %r20, 2147483647;
	neg.s32 	%r22, %r20;
	selp.b32 	%r23, %r21, %r22, %p1;
	add.s32 	%r24, %r23, %r19;
	add.s32 	%r25, %r24, -1;
	cvt.rn.f64.u32 	%fd1, %r25;
	div.rn.f64 	%fd2, %fd1, 0d41DFFFFFFF800000;
	fma.rn.f64 	%fd3, %fd2, 0d4024000000000000, 0d0000000000000000;
	cvt.rzi.s32.f64 	%r26, %fd3;
	mul.wide.s32 	%rd10, %r1, 4;
	add.s64 	%rd1, %rd9, %rd10;
	st.global.u32 	[%rd1], %r26;
	mul.hi.u32 	%r27, %r24, -1131474031;
	shr.u32 	%r28, %r27, 15;
	mul.lo.s32 	%r29, %r28, 44488;
	sub.s32 	%r30, %r24, %r29;
	mul.lo.s32 	%r31, %r30, 48271;
	mul.lo.s32 	%r32, %r28, 3399;
	setp.lt.u32 	%p2, %r31, %r32;
	xor.b32  	%r33, %r32, 2147483647;
	neg.s32 	%r34, %r32;
	selp.b32 	%r35, %r33, %r34, %p2;
	add.s32 	%r36, %r35, %r31;
	add.s32 	%r37, %r36, -1;
	cvt.rn.f64.u32 	%fd4, %r37;
	div.rn.f64 	%fd5, %fd4, 0d41DFFFFFFF800000;
	fma.rn.f64 	%fd6, %fd5, 0d4024000000000000, 0d0000000000000000;
	cvt.rzi.s32.f64 	%r38, %fd6;
	add.s64 	%rd2, %rd8, %rd10;
	st.global.u32 	[%rd2], %r38;
	mul.hi.u32 	%r39, %r36, -1131474031;
	shr.u32 	%r40, %r39, 15;
	mul.lo.s32 	%r41, %r40, 44488;
	sub.s32 	%r42, %r36, %r41;
	mul.lo.s32 	%r43, %r42, 48271;
	mul.lo.s32 	%r44, %r40, 3399;
	setp.lt.u32 	%p3, %r43, %r44;
	xor.b32  	%r45, %r44, 2147483647;
	neg.s32 	%r46, %r44;
	selp.b32 	%r47, %r45, %r46, %p3;
	add.s32 	%r48, %r43, %r47;
	add.s32 	%r49, %r48, -1;
	cvt.rn.f64.u32 	%fd7, %r49;
	div.rn.f64 	%fd8, %fd7, 0d41DFFFFFFF800000;
	fma.rn.f64 	%fd9, %fd8, 0d4024000000000000, 0d0000000000000000;
	cvt.rzi.s32.f64 	%r2, %fd9;
	add.s64 	%rd11, %rd7, %rd10;
	st.global.u32 	[%rd11], %r2;
	setp.gt.s32 	%p4, %r1, 9999;
	@%p4 bra 	$L__BB0_2;
	cvta.to.global.u64 	%rd12, %rd3;
	ld.global.u32 	%r50, [%rd1];
	ld.global.u32 	%r51, [%rd2];
	max.s32 	%r52, %r50, %r51;
	max.s32 	%r53, %r52, %r2;
	add.s64 	%rd14, %rd12, %rd10;
	st.global.u32 	[%rd14], %r53;
$L__BB0_2:
	ret;

}


// ===== COMPILED SASS (sm_100) =====

	.target	sm_100

	.elftype	@"ET_EXEC"


//--------------------- .note.nv.tkinfo           --------------------------
	.section	.note.nv.tkinfo,"",@"SHT_NOTE"
	.sectionflags	@"SHF_NOTE_NV_TKINFO"
	.tkinfo
        /*0018*/ 	.word	0x00000002
        /*0030*/ 	.string	""
        /*0030*/ 	.string	"ptxas"
        /*0030*/ 	.string	"Cuda compilation tools, release 13.0, V13.0.88"
        /*0030*/ 	.string	"Build cuda_13.0.r13.0/compiler.36424714_0"
        /*0030*/ 	.string	"-arch sm_100 -m 64 "



//--------------------- .note.nv.cuinfo           --------------------------
	.section	.note.nv.cuinfo,"",@"SHT_NOTE"
	.sectionflags	@"SHF_NOTE_NV_CUINFO"
        /*0018*/ 	.short	0x0002
        /*001a*/ 	.short	0x0064
        /*001c*/ 	.short	0x0082
	.zero		2


//--------------------- .nv.info                  --------------------------
	.section	.nv.info,"",@"SHT_CUDA_INFO"
	.align	4


	//----- nvinfo : EIATTR_REGCOUNT
	.align		4
        /*0000*/ 	.byte	0x04, 0x2f
        /*0002*/ 	.short	(.L_10 - .L_9)
	.align		4
.L_9:
        /*0004*/ 	.word	index@(_Z3addPiS_S_S_)
        /*0008*/ 	.word	0x0000001d


	//----- nvinfo : EIATTR_FRAME_SIZE
	.align		4
.L_10:
        /*000c*/ 	.byte	0x04, 0x11
        /*000e*/ 	.short	(.L_12 - .L_11)
	.align		4
.L_11:
        /*0010*/ 	.word	index@($__internal_0_$__cuda_sm20_div_rn_f64_full)
        /*0014*/ 	.word	0x00000000


	//----- nvinfo : EIATTR_FRAME_SIZE
	.align		4
.L_12:
        /*0018*/ 	.byte	0x04, 0x11
        /*001a*/ 	.short	(.L_14 - .L_13)
	.align		4
.L_13:
        /*001c*/ 	.word	index@(_Z3addPiS_S_S_)
        /*0020*/ 	.word	0x00000000


	//----- nvinfo : EIATTR_MIN_STACK_SIZE
	.align		4
.L_14:
        /*0024*/ 	.byte	0x04, 0x12
        /*0026*/ 	.short	(.L_16 - .L_15)
	.align		4
.L_15:
        /*0028*/ 	.word	index@(_Z3addPiS_S_S_)
        /*002c*/ 	.word	0x00000000
.L_16:


//--------------------- .nv.compat                --------------------------
	.section	.nv.compat,"",@"SHT_CUDA_COMPAT_INFO"
	.align	4
        /*0000*/ 	.byte	0x02, 0x09, 0x00, 0x00, 0x02, 0x02, 0x01, 0x00, 0x02, 0x05, 0x05, 0x00, 0x03, 0x07, 0x01, 0x01
        /*0010*/ 	.byte	0x02, 0x03, 0x00, 0x00, 0x02, 0x06, 0x01, 0x00, 0x04, 0x0b, 0x08, 0x00, 0x01, 0x00, 0x00, 0x00
        /*0020*/ 	.byte	0x00, 0x00, 0x00, 0x00


//--------------------- .nv.info._Z3addPiS_S_S_   --------------------------
	.section	.nv.info._Z3addPiS_S_S_,"",@"SHT_CUDA_INFO"
	.sectionflags	@""
	.align	4


	//----- nvinfo : EIATTR_CUDA_API_VERSION
	.align		4
        /*0000*/ 	.byte	0x04, 0x37
        /*0002*/ 	.short	(.L_18 - .L_17)
.L_17:
        /*0004*/ 	.word	0x00000082


	//----- nvinfo : EIATTR_KPARAM_INFO
	.align		4
.L_18:
        /*0008*/ 	.byte	0x04, 0x17
        /*000a*/ 	.short	(.L_20 - .L_19)
.L_19:
        /*000c*/ 	.word	0x00000000
        /*0010*/ 	.short	0x0003
        /*0012*/ 	.short	0x0018
        /*0014*/ 	.byte	0x00, 0xf5, 0x21, 0x00


	//----- nvinfo : EIATTR_KPARAM_INFO
	.align		4
.L_20:
        /*0018*/ 	.byte	0x04, 0x17
        /*001a*/ 	.short	(.L_22 - .L_21)
.L_21:
        /*001c*/ 	.word	0x00000000
        /*0020*/ 	.short	0x0002
        /*0022*/ 	.short	0x0010
        /*0024*/ 	.byte	0x00, 0xf5, 0x21, 0x00


	//----- nvinfo : EIATTR_KPARAM_INFO
	.align		4
.L_22:
        /*0028*/ 	.byte	0x04, 0x17
        /*002a*/ 	.short	(.L_24 - .L_23)
.L_23:
        /*002c*/ 	.word	0x00000000
        /*0030*/ 	.short	0x0001
        /*0032*/ 	.short	0x0008
        /*0034*/ 	.byte	0x00, 0xf5, 0x21, 0x00


	//----- nvinfo : EIATTR_KPARAM_INFO
	.align		4
.L_24:
        /*0038*/ 	.byte	0x04, 0x17
        /*003a*/ 	.short	(.L_26 - .L_25)
.L_25:
        /*003c*/ 	.word	0x00000000
        /*0040*/ 	.short	0x0000
        /*0042*/ 	.short	0x0000
        /*0044*/ 	.byte	0x00, 0xf5, 0x21, 0x00


	//----- nvinfo : EIATTR_SPARSE_MMA_MASK
	.align		4
.L_26:
        /*0048*/ 	.byte	0x03, 0x50
        /*004a*/ 	.short	0x0000


	//----- nvinfo : EIATTR_MAXREG_COUNT
	.align		4
        /*004c*/ 	.byte	0x03, 0x1b
        /*004e*/ 	.short	0x00ff


	//----- nvinfo : EIATTR_MERCURY_ISA_VERSION
	.align		4
        /*0050*/ 	.byte	0x03, 0x5f
        /*0052*/ 	.short	0x0101


	//----- nvinfo : EIATTR_VRC_CTA_INIT_COUNT
	.align		4
        /*0054*/ 	.byte	0x02, 0x4a
	.zero		1
	.zero		1


	//----- nvinfo : EIATTR_EXIT_INSTR_OFFSETS
	.align		4
        /*0058*/ 	.byte	0x04, 0x1c
        /*005a*/ 	.short	(.L_28 - .L_27)


	//   ....[0]....
.L_27:
        /*005c*/ 	.word	0x00000850


	//   ....[1]....
        /*0060*/ 	.word	0x000008c0


	//----- nvinfo : EIATTR_CRS_STACK_SIZE
	.align		4
.L_28:
        /*0064*/ 	.byte	0x04, 0x1e
        /*0066*/ 	.short	(.L_30 - .L_29)
.L_29:
        /*0068*/ 	.word	0x00000000


	//----- nvinfo : EIATTR_CBANK_PARAM_SIZE
	.align		4
.L_30:
        /*006c*/ 	.byte	0x03, 0x19
        /*006e*/ 	.short	0x0020


	//----- nvinfo : EIATTR_PARAM_CBANK
	.align		4
        /*0070*/ 	.byte	0x04, 0x0a
        /*0072*/ 	.short	(.L_32 - .L_31)
	.align		4
.L_31:
        /*0074*/ 	.word	index@(.nv.constant0._Z3addPiS_S_S_)
        /*0078*/ 	.short	0x0380
        /*007a*/ 	.short	0x0020


	//----- nvinfo : EIATTR_SW_WAR
	.align		4
.L_32:
        /*007c*/ 	.byte	0x04, 0x36
        /*007e*/ 	.short	(.L_34 - .L_33)
.L_33:
        /*0080*/ 	.word	0x00000008
.L_34:


//--------------------- .nv.callgraph             --------------------------
	.section	.nv.callgraph,"",@"SHT_CUDA_CALLGRAPH"
	.align	4
	.sectionentsize	8
	.align		4
        /*0000*/ 	.word	0x00000000
	.align		4
        /*0004*/ 	.word	0xffffffff
	.align		4
        /*0008*/ 	.word	0x00000000
	.align		4
        /*000c*/ 	.word	0xfffffffe
	.align		4
        /*0010*/ 	.word	0x00000000
	.align		4
        /*0014*/ 	.word	0xfffffffd
	.align		4
        /*0018*/ 	.word	0x00000000
	.align		4
        /*001c*/ 	.word	0xfffffffc


//--------------------- .nv.constant4             --------------------------
	.section	.nv.constant4,"a",@progbits
	.align	8
	.align		8
.nv.constant4:
        /*0000*/ 	.dword	_ZN34_INTERNAL_39fc26ca_4_k_cu_9b8c278b4cuda3std3__45__cpo5beginE
	.align		8
        /*0008*/ 	.dword	_ZN34_INTERNAL_39fc26ca_4_k_cu_9b8c278b4cuda3std3__45__cpo3endE
	.align		8
        /*0010*/ 	.dword	_ZN34_INTERNAL_39fc26ca_4_k_cu_9b8c278b4cuda3std3__45__cpo6cbeginE
	.align		8
        /*0018*/ 	.dword	_ZN34_INTERNAL_39fc26ca_4_k_cu_9b8c278b4cuda3std3__45__cpo4cendE
	.align		8
        /*0020*/ 	.dword	_ZN34_INTERNAL_39fc26ca_4_k_cu_9b8c278b4cuda3std3__436_GLOBAL__N__39fc26ca_4_k_cu_9b8c278b6ignoreE
	.align		8
        /*0028*/ 	.dword	_ZN34_INTERNAL_39fc26ca_4_k_cu_9b8c278b4cuda3std3__419piecewise_constructE
	.align		8
        /*0030*/ 	.dword	_ZN34_INTERNAL_39fc26ca_4_k_cu_9b8c278b4cuda3std3__48in_placeE
	.align		8
        /*0038*/ 	.dword	_ZN34_INTERNAL_39fc26ca_4_k_cu_9b8c278b4cuda3std6ranges3__45__cpo4swapE
	.align		8
        /*0040*/ 	.dword	_ZN34_INTERNAL_39fc26ca_4_k_cu_9b8c278b4cuda3std6ranges3__45__cpo9iter_moveE


//--------------------- .text._Z3addPiS_S_S_      --------------------------
	.section	.text._Z3addPiS_S_S_,"ax",@progbits
	.align	128
        .global         _Z3addPiS_S_S_
        .type           _Z3addPiS_S_S_,@function
        .size           _Z3addPiS_S_S_,(.L_x_12 - _Z3addPiS_S_S_)
        .other          _Z3addPiS_S_S_,@"STO_CUDA_ENTRY STV_DEFAULT"
_Z3addPiS_S_S_:
.text._Z3addPiS_S_S_:
[----:B------:R-:W-:Y:S01]  /*0000*/  LDC R1, c[0x0][0x37c] ;  /* 0x0000df00ff017b82 */ /* 0x000fe20000000800 */
[----:B------:R-:W0:Y:S07]  /*0010*/  S2R R2, SR_TID.X ;  /* 0x0000000000027919 */ /* 0x000e2e0000002100 */
[----:B------:R-:W0:Y:S01]  /*0020*/  S2UR UR4, SR_CTAID.X ;  /* 0x00000000000479c3 */ /* 0x000e220000002500 */
[----:B------:R-:W1:Y:S01]  /*0030*/  MUFU.RCP64H R7, 2.14748262400000000000e+09 ;  /* 0x41dfffff00077908 */ /* 0x000e620000001800 */
[----:B------:R-:W-:Y:S01]  /*0040*/  IMAD.MOV.U32 R5, RZ, RZ, 0x41dfffff ;  /* 0x41dfffffff057424 */ /* 0x000fe200078e00ff */
[----:B------:R-:W-:Y:S01]  /*0050*/  UMOV UR6, 0xff800000 ;  /* 0xff80000000067882 */ /* 0x000fe20000000000 */
[----:B------:R-:W-:Y:S01]  /*0060*/  IMAD.MOV.U32 R6, RZ, RZ, 0x1 ;  /* 0x00000001ff067424 */ /* 0x000fe200078e00ff */
[----:B------:R-:W-:Y:S03]  /*0070*/  BSSY.RECONVERGENT B0, `(.L_x_0) ;  /* 0x0000029000007945 */ /* 0x000fe60003800200 */
[----:B------:R-:W0:Y:S02]  /*0080*/  LDC R3, c[0x0][0x360] ;  /* 0x0000d800ff037b82 */ /* 0x000e240000000800 */
[----:B0-----:R-:W-:Y:S01]  /*0090*/  IMAD R2, R3, UR4, R2 ;  /* 0x0000000403027c24 */ /* 0x001fe2000f8e0202 */
[----:B------:R-:W0:Y:S03]  /*00a0*/  LDCU.64 UR4, c[0x0][0x358] ;  /* 0x00006b00ff0477ac */ /* 0x000e260008000a00 */
[----:B------:R-:W-:-:S04]  /*00b0*/  IMAD R0, R2, 0x7b, RZ ;  /* 0x0000007b02007824 */ /* 0x000fc800078e02ff */
[----:B------:R-:W-:-:S04]  /*00c0*/  IMAD.HI.U32 R3, R0, 0x3, RZ ;  /* 0x0000000300037827 */ /* 0x000fc800078e00ff */
[----:B------:R-:W-:-:S05]  /*00d0*/  IMAD.IADD R4, R0, 0x1, -R3 ;  /* 0x0000000100047824 */ /* 0x000fca00078e0a03 */
[----:B------:R-:W-:-:S04]  /*00e0*/  LEA.HI R4, R4, R3, RZ, 0x1f ;  /* 0x0000000304047211 */ /* 0x000fc800078ff8ff */
[----:B------:R-:W-:Y:S01]  /*00f0*/  SHF.R.U32.HI R3, RZ, 0x1e, R4 ;  /* 0x0000001eff037819 */ /* 0x000fe20000011604 */
[----:B------:R-:W-:-:S04]  /*0100*/  IMAD.MOV.U32 R4, RZ, RZ, -0x800000 ;  /* 0xff800000ff047424 */ /* 0x000fc800078e00ff */
[----:B------:R-:W-:Y:S02]  /*0110*/  IMAD R3, R3, -0x7fffffff, R0 ;  /* 0x8000000103037824 */ /* 0x000fe400078e0200 */
[----:B-1----:R-:W-:-:S03]  /*0120*/  DFMA R8, R6, -R4, 1 ;  /* 0x3ff000000608742b */ /* 0x002fc60000000804 */
[----:B------:R-:W-:-:S05]  /*0130*/  VIMNMX.U32 R3, PT, PT, R3, 0x1, !PT ;  /* 0x0000000103037848 */ /* 0x000fca0007fe0000 */
[----:B------:R-:W-:Y:S01]  /*0140*/  IMAD.HI.U32 R0, R3, 0x5e4789c9, RZ ;  /* 0x5e4789c903007827 */ /* 0x000fe200078e00ff */
[----:B------:R-:W-:-:S04]  /*0150*/  DFMA R8, R8, R8, R8 ;  /* 0x000000080808722b */ /* 0x000fc80000000008 */
[----:B------:R-:W-:-:S04]  /*0160*/  SHF.R.U32.HI R0, RZ, 0xe, R0 ;  /* 0x0000000eff007819 */ /* 0x000fc80000011600 */
[----:B------:R-:W-:Y:S01]  /*0170*/  DFMA R10, R6, R8, R6 ;  /* 0x00000008060a722b */ /* 0x000fe20000000006 */
[C---:B------:R-:W-:Y:S02]  /*0180*/  IMAD R3, R0.reuse, -0xadc8, R3 ;  /* 0xffff523800037824 */ /* 0x040fe400078e0203 */
[----:B------:R-:W-:Y:S02]  /*0190*/  IMAD R0, R0, 0xd47, RZ ;  /* 0x00000d4700007824 */ /* 0x000fe400078e02ff */
[----:B------:R-:W-:-:S03]  /*01a0*/  IMAD R3, R3, 0xbc8f, RZ ;  /* 0x0000bc8f03037824 */ /* 0x000fc600078e02ff */
[----:B------:R-:W-:Y:S02]  /*01b0*/  LOP3.LUT R12, R0, 0x7fffffff, RZ, 0x3c, !PT ;  /* 0x7fffffff000c7812 */ /* 0x000fe400078e3cff */
[----:B------:R-:W-:-:S13]  /*01c0*/  ISETP.GE.U32.AND P0, PT, R3, R0, PT ;  /* 0x000000000300720c */ /* 0x000fda0003f06070 */
[----:B------:R-:W-:-:S04]  /*01d0*/  @P0 IMAD.MOV R12, RZ, RZ, -R0 ;  /* 0x000000ffff0c0224 */ /* 0x000fc800078e0a00 */
[----:B------:R-:W-:Y:S01]  /*01e0*/  IMAD.IADD R8, R3, 0x1, R12 ;  /* 0x0000000103087824 */ /* 0x000fe200078e020c */
[----:B------:R-:W-:Y:S01]  /*01f0*/  DFMA R12, R10, -R4, 1 ;  /* 0x3ff000000a0c742b */ /* 0x000fe20000000804 */
[----:B------:R-:W-:-:S03]  /*0200*/  IMAD.MOV.U32 R3, RZ, RZ, 0x41dfffff ;  /* 0x41dfffffff037424 */ /* 0x000fc600078e00ff */
[----:B------:R-:W-:-:S04]  /*0210*/  IADD3 R6, PT, PT, R8, -0x1, RZ ;  /* 0xffffffff08067810 */ /* 0x000fc80007ffe0ff */
[----:B------:R-:W-:Y:S02]  /*0220*/  DFMA R12, R10, R12, R10 ;  /* 0x0000000c0a0c722b */ /* 0x000fe4000000000a */
[----:B------:R-:W1:Y:S06]  /*0230*/  I2F.F64.U32 R6, R6 ;  /* 0x0000000600067312 */ /* 0x000e6c0000201800 */
[----:B-1----:R-:W-:Y:S01]  /*0240*/  DMUL R10, R6, R12 ;  /* 0x0000000c060a7228 */ /* 0x002fe20000000000 */
[----:B------:R-:W-:-:S07]  /*0250*/  FSETP.GEU.AND P1, PT, |R7|, 6.5827683646048100446e-37, PT ;  /* 0x036000000700780b */ /* 0x000fce0003f2e200 */
[----:B------:R-:W-:-:S08]  /*0260*/  DFMA R4, R10, -R4, R6 ;  /* 0x800000040a04722b */ /* 0x000fd00000000006 */
[----:B------:R-:W-:-:S10]  /*0270*/  DFMA R4, R12, R4, R10 ;  /* 0x000000040c04722b */ /* 0x000fd4000000000a */
[----:B------:R-:W-:-:S05]  /*0280*/  FFMA R0, RZ, 27.999998092651367188, R5 ;  /* 0x41dfffffff007823 */ /* 0x000fca0000000005 */
[----:B------:R-:W-:-:S13]  /*0290*/  FSETP.GT.AND P0, PT, |R0|, 1.469367938527859385e-39, PT ;  /* 0x001000000000780b */ /* 0x000fda0003f04200 */
[----:B0-----:R-:W-:Y:S05]  /*02a0*/  @P0 BRA P1, `(.L_x_1) ;  /* 0x0000000000140947 */ /* 0x001fea0000800000 */
[----:B------:R-:W-:Y:S01]  /*02b0*/  IMAD.MOV.U32 R17, RZ, RZ, R7 ;  /* 0x000000ffff117224 */ /* 0x000fe200078e0007 */
[----:B------:R-:W-:-:S07]  /*02c0*/  MOV R0, 0x2e0 ;  /* 0x000002e000007802 */ /* 0x000fce0000000f00 */
[----:B------:R-:W-:Y:S05]  /*02d0*/  CALL.REL.NOINC `($__internal_0_$__cuda_sm20_div_rn_f64_full) ;  /* 0x00000004007c7944 */ /* 0x000fea0003c00000 */
[----:B------:R-:W-:Y:S02]  /*02e0*/  IMAD.MOV.U32 R4, RZ, RZ, R6 ;  /* 0x000000ffff047224 */ /* 0x000fe400078e0006 */
[----:B------:R-:W-:-:S07]  /*02f0*/  IMAD.MOV.U32 R5, RZ, RZ, R7 ;  /* 0x000000ffff057224 */ /* 0x000fce00078e0007 */
.L_x_1:
[----:B------:R-:W-:Y:S05]  /*0300*/  BSYNC.RECONVERGENT B0 ;  /* 0x0000000000007941 */ /* 0x000fea0003800200 */
.L_x_0:
[----:B------:R-:W-:Y:S01]  /*0310*/  IMAD.HI.U32 R0, R8, -0x4370ec6f, RZ ;  /* 0xbc8f139108007827 */ /* 0x000fe200078e00ff */
[----:B------:R-:W0:Y:S01]  /*0320*/  MUFU.RCP64H R7, 2.14748262400000000000e+09 ;  /* 0x41dfffff00077908 */ /* 0x000e220000001800 */
[----:B------:R-:W-:Y:S01]  /*0330*/  MOV R9, 0x41dfffff ;  /* 0x41dfffff00097802 */ /* 0x000fe20000000f00 */
[----:B------:R-:W1:Y:S01]  /*0340*/  LDC.64 R16, c[0x0][0x380] ;  /* 0x0000e000ff107b82 */ /* 0x000e620000000a00 */
[----:B------:R-:W-:Y:S01]  /*0350*/  IMAD.MOV.U32 R6, RZ, RZ, 0x1 ;  /* 0x00000001ff067424 */ /* 0x000fe200078e00ff */
[----:B------:R-:W-:Y:S01]  /*0360*/  SHF.R.U32.HI R11, RZ, 0xf, R0 ;  /* 0x0000000fff0b7819 */ /* 0x000fe20000011600 */
[----:B------:R-:W-:Y:S04]  /*0370*/  BSSY.RECONVERGENT B0, `(.L_x_2) ;  /* 0x0000020000007945 */ /* 0x000fe80003800200 */
[----:B------:R-:W-:-:S02]  /*0380*/  IMAD R0, R11, -0xadc8, R8 ;  /* 0xffff52380b007824 */ /* 0x000fc400078e0208 */
[----:B------:R-:W-:Y:S02]  /*0390*/  IMAD.MOV.U32 R8, RZ, RZ, -0x800000 ;  /* 0xff800000ff087424 */ /* 0x000fe400078e00ff */
[----:B------:R-:W-:Y:S02]  /*03a0*/  IMAD R13, R11, 0xd47, RZ ;  /* 0x00000d470b0d7824 */ /* 0x000fe400078e02ff */
[----:B------:R-:W-:Y:S02]  /*03b0*/  IMAD R0, R0, 0xbc8f, RZ ;  /* 0x0000bc8f00007824 */ /* 0x000fe400078e02ff */
[----:B0-----:R-:W-:Y:S01]  /*03c0*/  DFMA R10, R6, -R8, 1 ;  /* 0x3ff00000060a742b */ /* 0x001fe20000000808 */
[----:B------:R-:W-:Y:S02]  /*03d0*/  LOP3.LUT R15, R13, 0x7fffffff, RZ, 0x3c, !PT ;  /* 0x7fffffff0d0f7812 */ /* 0x000fe400078e3cff */
[----:B------:R-:W-:-:S05]  /*03e0*/  ISETP.GE.U32.AND P0, PT, R0, R13, PT ;  /* 0x0000000d0000720c */ /* 0x000fca0003f06070 */
[----:B------:R-:W-:-:S08]  /*03f0*/  DFMA R10, R10, R10, R10 ;  /* 0x0000000a0a0a722b */ /* 0x000fd0000000000a */
[----:B------:R-:W-:Y:S01]  /*0400*/  @P0 IMAD.MOV R15, RZ, RZ, -R13 ;  /* 0x000000ffff0f0224 */ /* 0x000fe200078e0a0d */
[----:B------:R-:W-:-:S03]  /*0410*/  DFMA R12, R6, R10, R6 ;  /* 0x0000000a060c722b */ /* 0x000fc60000000006 */
[----:B------:R-:W-:-:S04]  /*0420*/  IMAD.IADD R10, R0, 0x1, R15 ;  /* 0x00000001000a7824 */ /* 0x000fc800078e020f */
[----:B------:R-:W-:Y:S01]  /*0430*/  VIADD R6, R10, 0xffffffff ;  /* 0xffffffff0a067836 */ /* 0x000fe20000000000 */
[----:B------:R-:W-:-:S05]  /*0440*/  DFMA R14, R12, -R8, 1 ;  /* 0x3ff000000c0e742b */ /* 0x000fca0000000808 */
[----:B------:R-:W0:Y:S03]  /*0450*/  I2F.F64.U32 R6, R6 ;  /* 0x0000000600067312 */ /* 0x000e260000201800 */
[----:B------:R-:W-:Y:S02]  /*0460*/  DFMA R18, R12, R14, R12 ;  /* 0x0000000e0c12722b */ /* 0x000fe4000000000c */
[----:B------:R-:W-:-:S06]  /*0470*/  DFMA R12, R4, 10, RZ ;  /* 0x40240000040c782b */ /* 0x000fcc00000000ff */
[----:B0-----:R-:W-:-:S04]  /*0480*/  DMUL R4, R18, R6 ;  /* 0x0000000612047228 */ /* 0x001fc80000000000 */
[----:B------:R-:W0:Y:S01]  /*0490*/  F2I.F64.TRUNC R13, R12 ;  /* 0x0000000c000d7311 */ /* 0x000e22000030d100 */
[----:B------:R-:W-:-:S03]  /*04a0*/  FSETP.GEU.AND P1, PT, |R7|, 6.5827683646048100446e-37, PT ;  /* 0x036000000700780b */ /* 0x000fc60003f2e200 */
[----:B------:R-:W-:Y:S01]  /*04b0*/  DFMA R14, R4, -R8, R6 ;  /* 0x80000008040e722b */ /* 0x000fe20000000006 */
[----:B-1----:R-:W-:-:S07]  /*04c0*/  IMAD.WIDE R8, R2, 0x4, R16 ;  /* 0x0000000402087825 */ /* 0x002fce00078e0210 */
[----:B------:R-:W-:Y:S01]  /*04d0*/  DFMA R4, R18, R14, R4 ;  /* 0x0000000e1204722b */ /* 0x000fe20000000004 */
[----:B0-----:R0:W-:Y:S09]  /*04e0*/  STG.E desc[UR4][R8.64], R13 ;  /* 0x0000000d08007986 */ /* 0x0011f2000c101904 */
[----:B------:R-:W-:-:S05]  /*04f0*/  FFMA R0, RZ, 27.999998092651367188, R5 ;  /* 0x41dfffffff007823 */ /* 0x000fca0000000005 */
[----:B------:R-:W-:-:S13]  /*0500*/  FSETP.GT.AND P0, PT, |R0|, 1.469367938527859385e-39, PT ;  /* 0x001000000000780b */ /* 0x000fda0003f04200 */
[----:B0-----:R-:W-:Y:S05]  /*0510*/  @P0 BRA P1, `(.L_x_3) ;  /* 0x0000000000140947 */ /* 0x001fea0000800000 */
[----:B------:R-:W-:Y:S01]  /*0520*/  IMAD.MOV.U32 R17, RZ, RZ, R7 ;  /* 0x000000ffff117224 */ /* 0x000fe200078e0007 */
[----:B------:R-:W-:-:S07]  /*0530*/  MOV R0, 0x550 ;  /* 0x0000055000007802 */ /* 0x000fce0000000f00 */
[----:B------:R-:W-:Y:S05]  /*0540*/  CALL.REL.NOINC `($__internal_0_$__cuda_sm20_div_rn_f64_full) ;  /* 0x0000000000e07944 */ /* 0x000fea0003c00000 */
[----:B------:R-:W-:Y:S01]  /*0550*/  MOV R4, R6 ;  /* 0x0000000600047202 */ /* 0x000fe20000000f00 */
[----:B------:R-:W-:-:S07]  /*0560*/  IMAD.MOV.U32 R5, RZ, RZ, R7 ;  /* 0x000000ffff057224 */ /* 0x000fce00078e0007 */
.L_x_3:
[----:B------:R-:W-:Y:S05]  /*0570*/  BSYNC.RECONVERGENT B0 ;  /* 0x0000000000007941 */ /* 0x000fea0003800200 */
.L_x_2:
[----:B------:R-:W-:Y:S01]  /*0580*/  IMAD.HI.U32 R0, R10, -0x4370ec6f, RZ ;  /* 0xbc8f13910a007827 */ /* 0x000fe200078e00ff */
[----:B------:R-:W0:Y:S01]  /*0590*/  MUFU.RCP64H R11, 2.14748262400000000000e+09 ;  /* 0x41dfffff000b7908 */ /* 0x000e220000001800 */
[----:B------:R-:W-:Y:S02]  /*05a0*/  BSSY.RECONVERGENT B0, `(.L_x_4) ;  /* 0x0000024000007945 */ /* 0x000fe40003800200 */
[----:B------:R-:W-:Y:S01]  /*05b0*/  IMAD.MOV.U32 R6, RZ, RZ, -0x800000 ;  /* 0xff800000ff067424 */ /* 0x000fe200078e00ff */
[----:B------:R-:W-:Y:S01]  /*05c0*/  SHF.R.U32.HI R13, RZ, 0xf, R0 ;  /* 0x0000000fff0d7819 */ /* 0x000fe20000011600 */
[----:B------:R-:W-:-:S04]  /*05d0*/  IMAD.MOV.U32 R7, RZ, RZ, 0x41dfffff ;  /* 0x41dfffffff077424 */ /* 0x000fc800078e00ff */
[C---:B------:R-:W-:Y:S02]  /*05e0*/  IMAD R0, R13.reuse, -0xadc8, R10 ;  /* 0xffff52380d007824 */ /* 0x040fe400078e020a */
[----:B------:R-:W-:Y:S02]  /*05f0*/  IMAD.MOV.U32 R10, RZ, RZ, 0x1 ;  /* 0x00000001ff0a7424 */ /* 0x000fe400078e00ff */
[----:B------:R-:W-:Y:S02]  /*0600*/  IMAD R17, R13, 0xd47, RZ ;  /* 0x00000d470d117824 */ /* 0x000fe400078e02ff */
[----:B------:R-:W-:Y:S02]  /*0610*/  IMAD R0, R0, 0xbc8f, RZ ;  /* 0x0000bc8f00007824 */ /* 0x000fe400078e02ff */
[----:B0-----:R-:W-:Y:S01]  /*0620*/  DFMA R12, R10, -R6, 1 ;  /* 0x3ff000000a0c742b */ /* 0x001fe20000000806 */
[----:B------:R-:W-:Y:S02]  /*0630*/  LOP3.LUT R19, R17, 0x7fffffff, RZ, 0x3c, !PT ;  /* 0x7fffffff11137812 */ /* 0x000fe400078e3cff */
[----:B------:R-:W-:-:S05]  /*0640*/  ISETP.GE.U32.AND P0, PT, R0, R17, PT ;  /* 0x000000110000720c */ /* 0x000fca0003f06070 */
[----:B------:R-:W-:-:S08]  /*0650*/  DFMA R12, R12, R12, R12 ;  /* 0x0000000c0c0c722b */ /* 0x000fd0000000000c */
[----:B------:R-:W-:Y:S01]  /*0660*/  @P0 IMAD.MOV R19, RZ, RZ, -R17 ;  /* 0x000000ffff130224 */ /* 0x000fe200078e0a11 */
[----:B------:R-:W-:Y:S01]  /*0670*/  DFMA R14, R10, R12, R10 ;  /* 0x0000000c0a0e722b */ /* 0x000fe2000000000a */
[----:B------:R-:W0:Y:S03]  /*0680*/  LDC.64 R10, c[0x0][0x388] ;  /* 0x0000e200ff0a7b82 */ /* 0x000e260000000a00 */
[----:B------:R-:W-:-:S04]  /*0690*/  IADD3 R12, PT, PT, R0, -0x1, R19 ;  /* 0xffffffff000c7810 */ /* 0x000fc80007ffe013 */
[C---:B------:R-:W-:Y:S02]  /*06a0*/  DFMA R16, R14.reuse, -R6, 1 ;  /* 0x3ff000000e10742b */ /* 0x040fe40000000806 */
[----:B------:R-:W1:Y:S06]  /*06b0*/  I2F.F64.U32 R12, R12 ;  /* 0x0000000c000c7312 */ /* 0x000e6c0000201800 */
[----:B------:R-:W-:Y:S02]  /*06c0*/  DFMA R16, R14, R16, R14 ;  /* 0x000000100e10722b */ /* 0x000fe4000000000e */
[----:B------:R-:W-:-:S06]  /*06d0*/  DFMA R14, R4, 10, RZ ;  /* 0x40240000040e782b */ /* 0x000fcc00000000ff */
[----:B-1----:R-:W-:Y:S01]  /*06e0*/  DMUL R4, R16, R12 ;  /* 0x0000000c10047228 */ /* 0x002fe20000000000 */
[----:B0-----:R-:W-:Y:S01]  /*06f0*/  IMAD.WIDE R10, R2, 0x4, R10 ;  /* 0x00000004020a7825 */ /* 0x001fe200078e020a */
[----:B------:R-:W-:Y:S02]  /*0700*/  FSETP.GEU.AND P1, PT, |R13|, 6.5827683646048100446e-37, PT ;  /* 0x036000000d00780b */ /* 0x000fe40003f2e200 */
[----:B------:R-:W0:Y:S04]  /*0710*/  F2I.F64.TRUNC R15, R14 ;  /* 0x0000000e000f7311 */ /* 0x000e28000030d100 */
[----:B------:R-:W-:-:S08]  /*0720*/  DFMA R6, R4, -R6, R12 ;  /* 0x800000060406722b */ /* 0x000fd0000000000c */
[----:B------:R-:W-:Y:S01]  /*0730*/  DFMA R4, R16, R6, R4 ;  /* 0x000000061004722b */ /* 0x000fe20000000004 */
[----:B0-----:R0:W-:Y:S09]  /*0740*/  STG.E desc[UR4][R10.64], R15 ;  /* 0x0000000f0a007986 */ /* 0x0011f2000c101904 */
[----:B------:R-:W-:-:S05]  /*0750*/  FFMA R0, RZ, 27.999998092651367188, R5 ;  /* 0x41dfffffff007823 */ /* 0x000fca0000000005 */
[----:B------:R-:W-:-:S13]  /*0760*/  FSETP.GT.AND P0, PT, |R0|, 1.469367938527859385e-39, PT ;  /* 0x001000000000780b */ /* 0x000fda0003f04200 */
[----:B0-----:R-:W-:Y:S05]  /*0770*/  @P0 BRA P1, `(.L_x_5) ;  /* 0x0000000000180947 */ /* 0x001fea0000800000 */
[----:B------:R-:W-:Y:S01]  /*0780*/  MOV R6, R12 ;  /* 0x0000000c00067202 */ /* 0x000fe20000000f00 */
[----:B------:R-:W-:Y:S01]  /*0790*/  IMAD.MOV.U32 R17, RZ, RZ, R13 ;  /* 0x000000ffff117224 */ /* 0x000fe200078e000d */
[----:B------:R-:W-:-:S07]  /*07a0*/  MOV R0, 0x7c0 ;  /* 0x000007c000007802 */ /* 0x000fce0000000f00 */
[----:B------:R-:W-:Y:S05]  /*07b0*/  CALL.REL.NOINC `($__internal_0_$__cuda_sm20_div_rn_f64_full) ;  /* 0x0000000000447944 */ /* 0x000fea0003c00000 */
[----:B------:R-:W-:Y:S02]  /*07c0*/  IMAD.MOV.U32 R4, RZ, RZ, R6 ;  /* 0x000000ffff047224 */ /* 0x000fe400078e0006 */
[----:B------:R-:W-:-:S07]  /*07d0*/  IMAD.MOV.U32 R5, RZ, RZ, R7 ;  /* 0x000000ffff057224 */ /* 0x000fce00078e0007 */
.L_x_5:
[----:B------:R-:W-:Y:S05]  /*07e0*/  BSYNC.RECONVERGENT B0 ;  /* 0x0000000000007941 */ /* 0x000fea0003800200 */
.L_x_4:
[----:B------:R-:W0:Y:S01]  /*07f0*/  LDC.64 R6, c[0x0][0x390] ;  /* 0x0000e400ff067b82 */ /* 0x000e220000000a00 */
[----:B------:R-:W-:Y:S01]  /*0800*/  DFMA R4, R4, 10, RZ ;  /* 0x402400000404782b */ /* 0x000fe200000000ff */
[----:B------:R-:W-:-:S05]  /*0810*/  ISETP.GT.AND P0, PT, R2, 0x270f, PT ;  /* 0x0000270f0200780c */ /* 0x000fca0003f04270 */
[----:B------:R-:W1:Y:S01]  /*0820*/  F2I.F64.TRUNC R3, R4 ;  /* 0x0000000400037311 */ /* 0x000e62000030d100 */
[----:B0-----:R-:W-:-:S05]  /*0830*/  IMAD.WIDE R6, R2, 0x4, R6 ;  /* 0x0000000402067825 */ /* 0x001fca00078e0206 */
[----:B-1----:R0:W-:Y:S02]  /*0840*/  STG.E desc[UR4][R6.64], R3 ;  /* 0x0000000306007986 */ /* 0x0021e4000c101904 */
[----:B------:R-:W-:Y:S05]  /*0850*/  @P0 EXIT ;  /* 0x000000000000094d */ /* 0x000fea0003800000 */
[----:B------:R-:W0:Y:S01]  /*0860*/  LDG.E R8, desc[UR4][R8.64] ;  /* 0x0000000408087981 */ /* 0x000e22000c1e1900 */
[----:B------:R-:W1:Y:S03]  /*0870*/  LDC.64 R4, c[0x0][0x398] ;  /* 0x0000e600ff047b82 */ /* 0x000e660000000a00 */
[----:B------:R-:W0:Y:S02]  /*0880*/  LDG.E R11, desc[UR4][R10.64] ;  /* 0x000000040a0b7981 */ /* 0x000e24000c1e1900 */
[----:B0-----:R-:W-:Y:S01]  /*0890*/  VIMNMX3 R7, R8, R11, R3, !PT ;  /* 0x0000000b0807720f */ /* 0x001fe20007800103 */
[----:B-1----:R-:W-:-:S05]  /*08a0*/  IMAD.WIDE R2, R2, 0x4, R4 ;  /* 0x0000000402027825 */ /* 0x002fca00078e0204 */
[----:B------:R-:W-:Y:S01]  /*08b0*/  STG.E desc[UR4][R2.64], R7 ;  /* 0x0000000702007986 */ /* 0x000fe2000c101904 */
[----:B------:R-:W-:Y:S05]  /*08c0*/  EXIT ;  /* 0x000000000000794d */ /* 0x000fea0003800000 */
        .weak           $__internal_0_$__cuda_sm20_div_rn_f64_full
        .type           $__internal_0_$__cuda_sm20_div_rn_f64_full,@function
        .size           $__internal_0_$__cuda_sm20_div_rn_f64_full,(.L_x_12 - $__internal_0_$__cuda_sm20_div_rn_f64_full)
$__internal_0_$__cuda_sm20_div_rn_f64_full:
[C---:B------:R-:W-:Y:S01]  /*08d0*/  FSETP.GEU.AND P0, PT, |R3|.reuse, 1.469367938527859385e-39, PT ;  /* 0x001000000300780b */ /* 0x040fe20003f0e200 */
[----:B------:R-:W-:Y:S01]  /*08e0*/  IMAD.U32 R14, RZ, RZ, UR6 ;  /* 0x00000006ff0e7e24 */ /* 0x000fe2000f8e00ff */
[----:B------:R-:W-:Y:S01]  /*08f0*/  MOV R15, R3 ;  /* 0x00000003000f7202 */ /* 0x000fe20000000f00 */
[----:B------:R-:W-:Y:S01]  /*0900*/  IMAD.U32 R12, RZ, RZ, UR6 ;  /* 0x00000006ff0c7e24 */ /* 0x000fe2000f8e00ff */
[----:B------:R-:W-:Y:S01]  /*0910*/  LOP3.LUT R4, R3, 0x800fffff, RZ, 0xc0, !PT ;  /* 0x800fffff03047812 */ /* 0x000fe200078ec0ff */
[----:B------:R-:W-:Y:S01]  /*0920*/  IMAD.MOV.U32 R16, RZ, RZ, R6 ;  /* 0x000000ffff107224 */ /* 0x000fe200078e0006 */
[C---:B------:R-:W-:Y:S01]  /*0930*/  FSETP.GEU.AND P2, PT, |R17|.reuse, 1.469367938527859385e-39, PT ;  /* 0x001000001100780b */ /* 0x040fe20003f4e200 */
[----:B------:R-:W-:Y:S01]  /*0940*/  IMAD.MOV.U32 R6, RZ, RZ, 0x1 ;  /* 0x00000001ff067424 */ /* 0x000fe200078e00ff */
[----:B------:R-:W-:Y:S01]  /*0950*/  LOP3.LUT R13, R4, 0x3ff00000, RZ, 0xfc, !PT ;  /* 0x3ff00000040d7812 */ /* 0x000fe200078efcff */
[----:B------:R-:W-:Y:S01]  /*0960*/  BSSY.RECONVERGENT B1, `(.L_x_6) ;  /* 0x0000051000017945 */ /* 0x000fe20003800200 */
[----:B------:R-:W-:-:S02]  /*0970*/  LOP3.LUT R4, R17, 0x7ff00000, RZ, 0xc0, !PT ;  /* 0x7ff0000011047812 */ /* 0x000fc400078ec0ff */
[----:B------:R-:W-:Y:S01]  /*0980*/  LOP3.LUT R25, R3, 0x7ff00000, RZ, 0xc0, !PT ;  /* 0x7ff0000003197812 */ /* 0x000fe200078ec0ff */
[----:B------:R-:W-:Y:S01]  /*0990*/  @!P0 DMUL R12, R14, 8.98846567431157953865e+307 ;  /* 0x7fe000000e0c8828 */ /* 0x000fe20000000000 */
[----:B------:R-:W-:Y:S02]  /*09a0*/  MOV R24, R4 ;  /* 0x0000000400187202 */ /* 0x000fe40000000f00 */
[----:B------:R-:W-:-:S03]  /*09b0*/  ISETP.GE.U32.AND P1, PT, R4, R25, PT ;  /* 0x000000190400720c */ /* 0x000fc60003f26070 */
[----:B------:R-:W0:Y:S01]  /*09c0*/  MUFU.RCP64H R7, R13 ;  /* 0x0000000d00077308 */ /* 0x000e220000001800 */
[----:B------:R-:W-:-:S03]  /*09d0*/  @!P2 LOP3.LUT R5, R15, 0x7ff00000, RZ, 0xc0, !PT ;  /* 0x7ff000000f05a812 */ /* 0x000fc600078ec0ff */
[----:B------:R-:W-:Y:S02]  /*09e0*/  @!P0 LOP3.LUT R25, R13, 0x7ff00000, RZ, 0xc0, !PT ;  /* 0x7ff000000d198812 */ /* 0x000fe400078ec0ff */
[----:B------:R-:W-:Y:S01]  /*09f0*/  @!P2 ISETP.GE.U32.AND P3, PT, R4, R5, PT ;  /* 0x000000050400a20c */ /* 0x000fe20003f66070 */
[----:B------:R-:W-:-:S05]  /*0a00*/  IMAD.MOV.U32 R5, RZ, RZ, 0x1ca00000 ;  /* 0x1ca00000ff057424 */ /* 0x000fca00078e00ff */
[----:B------:R-:W-:-:S04]  /*0a10*/  @!P2 SEL R21, R5, 0x63400000, !P3 ;  /* 0x634000000515a807 */ /* 0x000fc80005800000 */
[----:B------:R-:W-:Y:S01]  /*0a20*/  @!P2 LOP3.LUT R22, R21, 0x80000000, R17, 0xf8, !PT ;  /* 0x800000001516a812 */ /* 0x000fe200078ef811 */
[----:B0-----:R-:W-:-:S03]  /*0a30*/  DFMA R18, R6, -R12, 1 ;  /* 0x3ff000000612742b */ /* 0x001fc6000000080c */
[----:B------:R-:W-:Y:S01]  /*0a40*/  @!P2 LOP3.LUT R23, R22, 0x100000, RZ, 0xfc, !PT ;  /* 0x001000001617a812 */ /* 0x000fe200078efcff */
[----:B------:R-:W-:-:S04]  /*0a50*/  @!P2 IMAD.MOV.U32 R22, RZ, RZ, RZ ;  /* 0x000000ffff16a224 */ /* 0x000fc800078e00ff */
[----:B------:R-:W-:-:S08]  /*0a60*/  DFMA R18, R18, R18, R18 ;  /* 0x000000121212722b */ /* 0x000fd00000000012 */
[----:B------:R-:W-:Y:S01]  /*0a70*/  DFMA R18, R6, R18, R6 ;  /* 0x000000120612722b */ /* 0x000fe20000000006 */
[----:B------:R-:W-:Y:S01]  /*0a80*/  SEL R7, R5, 0x63400000, !P1 ;  /* 0x6340000005077807 */ /* 0x000fe20004800000 */
[----:B------:R-:W-:-:S03]  /*0a90*/  IMAD.MOV.U32 R6, RZ, RZ, R16 ;  /* 0x000000ffff067224 */ /* 0x000fc600078e0010 */
[----:B------:R-:W-:-:S03]  /*0aa0*/  LOP3.LUT R7, R7, 0x800fffff, R17, 0xf8, !PT ;  /* 0x800fffff07077812 */ /* 0x000fc600078ef811 */
[----:B------:R-:W-:-:S03]  /*0ab0*/  DFMA R20, R18, -R12, 1 ;  /* 0x3ff000001214742b */ /* 0x000fc6000000080c */
[----:B------:R-:W-:-:S05]  /*0ac0*/  @!P2 DFMA R6, R6, 2, -R22 ;  /* 0x400000000606a82b */ /* 0x000fca0000000816 */
[----:B------:R-:W-:-:S05]  /*0ad0*/  DFMA R20, R18, R20, R18 ;  /* 0x000000141214722b */ /* 0x000fca0000000012 */
[----:B------:R-:W-:-:S03]  /*0ae0*/  @!P2 LOP3.LUT R24, R7, 0x7ff00000, RZ, 0xc0, !PT ;  /* 0x7ff000000718a812 */ /* 0x000fc600078ec0ff */
[----:B------:R-:W-:Y:S02]  /*0af0*/  DMUL R18, R20, R6 ;  /* 0x0000000614127228 */ /* 0x000fe40000000000 */
[----:B------:R-:W-:-:S05]  /*0b00*/  VIADD R26, R24, 0xffffffff ;  /* 0xffffffff181a7836 */ /* 0x000fca0000000000 */
[----:B------:R-:W-:Y:S01]  /*0b10*/  ISETP.GT.U32.AND P0, PT, R26, 0x7feffffe, PT ;  /* 0x7feffffe1a00780c */ /* 0x000fe20003f04070 */
[----:B------:R-:W-:Y:S01]  /*0b20*/  VIADD R26, R25, 0xffffffff ;  /* 0xffffffff191a7836 */ /* 0x000fe20000000000 */
[----:B------:R-:W-:-:S04]  /*0b30*/  DFMA R22, R18, -R12, R6 ;  /* 0x8000000c1216722b */ /* 0x000fc80000000006 */
[----:B------:R-:W-:-:S04]  /*0b40*/  ISETP.GT.U32.OR P0, PT, R26, 0x7feffffe, P0 ;  /* 0x7feffffe1a00780c */ /* 0x000fc80000704470 */
[----:B------:R-:W-:-:S09]  /*0b50*/  DFMA R22, R20, R22, R18 ;  /* 0x000000161416722b */ /* 0x000fd20000000012 */
[----:B------:R-:W-:Y:S05]  /*0b60*/  @P0 BRA `(.L_x_7) ;  /* 0x00000000006c0947 */ /* 0x000fea0003800000 */
[----:B------:R-:W-:-:S04]  /*0b70*/  LOP3.LUT R17, R15, 0x7ff00000, RZ, 0xc0, !PT ;  /* 0x7ff000000f117812 */ /* 0x000fc800078ec0ff */
[CC--:B------:R-:W-:Y:S02]  /*0b80*/  VIADDMNMX R16, R4.reuse, -R17.reuse, 0xb9600000, !PT ;  /* 0xb960000004107446 */ /* 0x0c0fe40007800911 */
[----:B------:R-:W-:Y:S02]  /*0b90*/  ISETP.GE.U32.AND P0, PT, R4, R17, PT ;  /* 0x000000110400720c */ /* 0x000fe40003f06070 */
[----:B------:R-:W-:Y:S02]  /*0ba0*/  VIMNMX R16, PT, PT, R16, 0x46a00000, PT ;  /* 0x46a0000010107848 */ /* 0x000fe40003fe0100 */
[----:B------:R-:W-:-:S05]  /*0bb0*/  SEL R5, R5, 0x63400000, !P0 ;  /* 0x6340000005057807 */ /* 0x000fca0004000000 */
[----:B------:R-:W-:Y:S02]  /*0bc0*/  IMAD.IADD R18, R16, 0x1, -R5 ;  /* 0x0000000110127824 */ /* 0x000fe400078e0a05 */
[----:B------:R-:W-:Y:S02]  /*0bd0*/  IMAD.MOV.U32 R16, RZ, RZ, RZ ;  /* 0x000000ffff107224 */ /* 0x000fe400078e00ff */
[----:B------:R-:W-:-:S06]  /*0be0*/  VIADD R17, R18, 0x7fe00000 ;  /* 0x7fe0000012117836 */ /* 0x000fcc0000000000 */
[----:B------:R-:W-:-:S10]  /*0bf0*/  DMUL R4, R22, R16 ;  /* 0x0000001016047228 */ /* 0x000fd40000000000 */
[----:B------:R-:W-:-:S13]  /*0c00*/  FSETP.GTU.AND P0, PT, |R5|, 1.469367938527859385e-39, PT ;  /* 0x001000000500780b */ /* 0x000fda0003f0c200 */
[----:B------:R-:W-:Y:S05]  /*0c10*/  @P0 BRA `(.L_x_8) ;  /* 0x0000000000940947 */ /* 0x000fea0003800000 */
[----:B------:R-:W-:Y:S01]  /*0c20*/  DFMA R6, R22, -R12, R6 ;  /* 0x8000000c1606722b */ /* 0x000fe20000000006 */
[----:B------:R-:W-:-:S09]  /*0c30*/  MOV R16, RZ ;  /* 0x000000ff00107202 */ /* 0x000fd20000000f00 */
[C---:B------:R-:W-:Y:S02]  /*0c40*/  FSETP.NEU.AND P0, PT, R7.reuse, RZ, PT ;  /* 0x000000ff0700720b */ /* 0x040fe40003f0d000 */
[----:B------:R-:W-:-:S04]  /*0c50*/  LOP3.LUT R13, R7, 0x80000000, R15, 0x48, !PT ;  /* 0x80000000070d7812 */ /* 0x000fc800078e480f */
[----:B------:R-:W-:-:S07]  /*0c60*/  LOP3.LUT R17, R13, R17, RZ, 0xfc, !PT ;  /* 0x000000110d117212 */ /* 0x000fce00078efcff */
[----:B------:R-:W-:Y:S05]  /*0c70*/  @!P0 BRA `(.L_x_8) ;  /* 0x00000000007c8947 */ /* 0x000fea0003800000 */
[----:B------:R-:W-:Y:S01]  /*0c80*/  IMAD.MOV R7, RZ, RZ, -R18 ;  /* 0x000000ffff077224 */ /* 0x000fe200078e0a12 */
[----:B------:R-:W-:Y:S01]  /*0c90*/  DMUL.RP R16, R22, R16 ;  /* 0x0000001016107228 */ /* 0x000fe20000008000 */
[----:B------:R-:W-:-:S06]  /*0ca0*/  IMAD.MOV.U32 R6, RZ, RZ, RZ ;  /* 0x000000ffff067224 */ /* 0x000fcc00078e00ff */
[----:B------:R-:W-:-:S03]  /*0cb0*/  DFMA R6, R4, -R6, R22 ;  /* 0x800000060406722b */ /* 0x000fc60000000016 */
[----:B------:R-:W-:-:S03]  /*0cc0*/  LOP3.LUT R13, R17, R13, RZ, 0x3c, !PT ;  /* 0x0000000d110d7212 */ /* 0x000fc600078e3cff */
[----:B------:R-:W-:-:S04]  /*0cd0*/  IADD3 R6, PT, PT, -R18, -0x43300000, RZ ;  /* 0xbcd0000012067810 */ /* 0x000fc80007ffe1ff */
[----:B------:R-:W-:-:S04]  /*0ce0*/  FSETP.NEU.AND P0, PT, |R7|, R6, PT ;  /* 0x000000060700720b */ /* 0x000fc80003f0d200 */
[----:B------:R-:W-:Y:S02]  /*0cf0*/  FSEL R4, R16, R4, !P0 ;  /* 0x0000000410047208 */ /* 0x000fe40004000000 */
[----:B------:R-:W-:Y:S01]  /*0d00*/  FSEL R5, R13, R5, !P0 ;  /* 0x000000050d057208 */ /* 0x000fe20004000000 */
[----:B------:R-:W-:Y:S06]  /*0d10*/  BRA `(.L_x_8) ;  /* 0x0000000000547947 */ /* 0x000fec0003800000 */
.L_x_7:
[----:B------:R-:W-:-:S14]  /*0d20*/  DSETP.NAN.AND P0, PT, R16, R16, PT ;  /* 0x000000101000722a */ /* 0x000fdc0003f08000 */
[----:B------:R-:W-:Y:S05]  /*0d30*/  @P0 BRA `(.L_x_9) ;  /* 0x0000000000440947 */ /* 0x000fea0003800000 */
[----:B------:R-:W-:-:S14]  /*0d40*/  DSETP.NAN.AND P0, PT, R14, R14, PT ;  /* 0x0000000e0e00722a */ /* 0x000fdc0003f08000 */
[----:B------:R-:W-:Y:S05]  /*0d50*/  @P0 BRA `(.L_x_10) ;  /* 0x0000000000300947 */ /* 0x000fea0003800000 */
[----:B------:R-:W-:Y:S01]  /*0d60*/  ISETP.NE.AND P0, PT, R24, R25, PT ;  /* 0x000000191800720c */ /* 0x000fe20003f05270 */
[----:B------:R-:W-:Y:S02]  /*0d70*/  IMAD.MOV.U32 R4, RZ, RZ, 0x0 ;  /* 0x00000000ff047424 */ /* 0x000fe400078e00ff */
[----:B------:R-:W-:-:S10]  /*0d80*/  IMAD.MOV.U32 R5, RZ, RZ, -0x80000 ;  /* 0xfff80000ff057424 */ /* 0x000fd400078e00ff */
[----:B------:R-:W-:Y:S05]  /*0d90*/  @!P0 BRA `(.L_x_8) ;  /* 0x0000000000348947 */ /* 0x000fea0003800000 */
[----:B------:R-:W-:Y:S02]  /*0da0*/  ISETP.NE.AND P0, PT, R24, 0x7ff00000, PT ;  /* 0x7ff000001800780c */ /* 0x000fe40003f05270 */
[----:B------:R-:W-:Y:S02]  /*0db0*/  LOP3.LUT R5, R17, 0x80000000, R15, 0x48, !PT ;  /* 0x8000000011057812 */ /* 0x000fe400078e480f */
[----:B------:R-:W-:-:S13]  /*0dc0*/  ISETP.EQ.OR P0, PT, R25, RZ, !P0 ;  /* 0x000000ff1900720c */ /* 0x000fda0004702670 */
[----:B------:R-:W-:Y:S02]  /*0dd0*/  @P0 LOP3.LUT R6, R5, 0x7ff00000, RZ, 0xfc, !PT ;  /* 0x7ff0000005060812 */ /* 0x000fe400078efcff */
[----:B------:R-:W-:Y:S01]  /*0de0*/  @!P0 MOV R4, RZ ;  /* 0x000000ff00048202 */ /* 0x000fe20000000f00 */
[----:B------:R-:W-:Y:S02]  /*0df0*/  @P0 IMAD.MOV.U32 R4, RZ, RZ, RZ ;  /* 0x000000ffff040224 */ /* 0x000fe400078e00ff */
[----:B------:R-:W-:Y:S01]  /*0e00*/  @P0 IMAD.MOV.U32 R5, RZ, RZ, R6 ;  /* 0x000000ffff050224 */ /* 0x000fe200078e0006 */
[----:B------:R-:W-:Y:S06]  /*0e10*/  BRA `(.L_x_8) ;  /* 0x0000000000147947 */ /* 0x000fec0003800000 */
.L_x_10:
[----:B------:R-:W-:Y:S01]  /*0e20*/  LOP3.LUT R5, R15, 0x80000, RZ, 0xfc, !PT ;  /* 0x000800000f057812 */ /* 0x000fe200078efcff */
[----:B------:R-:W-:Y:S01]  /*0e30*/  IMAD.MOV.U32 R4, RZ, RZ, R14 ;  /* 0x000000ffff047224 */ /* 0x000fe200078e000e */
[----:B------:R-:W-:Y:S06]  /*0e40*/  BRA `(.L_x_8) ;  /* 0x0000000000087947 */ /* 0x000fec0003800000 */
.L_x_9:
[----:B------:R-:W-:Y:S01]  /*0e50*/  LOP3.LUT R5, R17, 0x80000, RZ, 0xfc, !PT ;  /* 0x0008000011057812 */ /* 0x000fe200078efcff */
[----:B------:R-:W-:-:S07]  /*0e60*/  IMAD.MOV.U32 R4, RZ, RZ, R16 ;  /* 0x000000ffff047224 */ /* 0x000fce00078e0010 */
.L_x_8:
[----:B------:R-:W-:Y:S05]  /*0e70*/  BSYNC.RECONVERGENT B1 ;  /* 0x0000000000017941 */ /* 0x000fea0003800200 */
.L_x_6:
[----:B------:R-:W-:Y:S01]  /*0e80*/  MOV R6, R4 ;  /* 0x0000000400067202 */ /* 0x000fe20000000f00 */
[----:B------:R-:W-:Y:S02]  /*0e90*/  IMAD.MOV.U32 R7, RZ, RZ, R5 ;  /* 0x000000ffff077224 */ /* 0x000fe400078e0005 */
[----:B------:R-:W-:Y:S02]  /*0ea0*/  IMAD.MOV.U32 R4, RZ, RZ, R0 ;  /* 0x000000ffff047224 */ /* 0x000fe400078e0000 */
[----:B------:R-:W-:-:S04]  /*0eb0*/  IMAD.MOV.U32 R5, RZ, RZ, 0x0 ;  /* 0x00000000ff057424 */ /* 0x000fc800078e00ff */
[----:B------:R-:W-:Y:S05]  /*0ec0*/  RET.REL.NODEC R4 `(_Z3addPiS_S_S_) ;  /* 0xfffffff0044c7950 */ /* 0x000fea0003c3ffff */
.L_x_11:
[----:B------:R-:W-:-:S00]  /*0ed0*/  BRA `(.L_x_11) ;  /* 0xfffffffc00fc7947 */ /* 0x000fc0000383ffff */
[----:B------:R-:W-:-:S00]  /*0ee0*/  NOP ;  /* 0x0000000000007918 */ /* 0x000fc00000000000 */
        /* <DEDUP_REMOVED lines=9> */
.L_x_12:


//--------------------- .nv.shared.reserved.0     --------------------------
	.section	.nv.shared.reserved.0,"aw",@nobits
	.weak		__nv_reservedSMEM_offset_0_alias
	.size		__nv_reservedSMEM_offset_0_alias, 0, 64
	.other		__nv_reservedSMEM_offset_0_alias,@"STO_CUDA_RESERVED_SHARED STV_DEFAULT"
__nv_reservedSMEM_offset_0_alias:
	.zero		0
	.zero		64


//--------------------- .nv.global                --------------------------
	.section	.nv.global,"aw",@nobits
.nv.global:
	.type		_ZN34_INTERNAL_39fc26ca_4_k_cu_9b8c278b4cuda3std6ranges3__45__cpo9iter_moveE,@object
	.size		_ZN34_INTERNAL_39fc26ca_4_k_cu_9b8c278b4cuda3std6ranges3__45__cpo9iter_moveE,(_ZN34_INTERNAL_39fc26ca_4_k_cu_9b8c278b4cuda3std3__45__cpo5beginE - _ZN34_INTERNAL_39fc26ca_4_k_cu_9b8c278b4cuda3std6ranges3__45__cpo9iter_moveE)
_ZN34_INTERNAL_39fc26ca_4_k_cu_9b8c278b4cuda3std6ranges3__45__cpo9iter_moveE:
	.zero		1
	.type		_ZN34_INTERNAL_39fc26ca_4_k_cu_9b8c278b4cuda3std3__45__cpo5beginE,@object
	.size		_ZN34_INTERNAL_39fc26ca_4_k_cu_9b8c278b4cuda3std3__45__cpo5beginE,(_ZN34_INTERNAL_39fc26ca_4_k_cu_9b8c278b4cuda3std3__436_GLOBAL__N__39fc26ca_4_k_cu_9b8c278b6ignoreE - _ZN34_INTERNAL_39fc26ca_4_k_cu_9b8c278b4cuda3std3__45__cpo5beginE)
_ZN34_INTERNAL_39fc26ca_4_k_cu_9b8c278b4cuda3std3__45__cpo5beginE:
	.zero		1
	.type		_ZN34_INTERNAL_39fc26ca_4_k_cu_9b8c278b4cuda3std3__436_GLOBAL__N__39fc26ca_4_k_cu_9b8c278b6ignoreE,@object
	.size		_ZN34_INTERNAL_39fc26ca_4_k_cu_9b8c278b4cuda3std3__436_GLOBAL__N__39fc26ca_4_k_cu_9b8c278b6ignoreE,(_ZN34_INTERNAL_39fc26ca_4_k_cu_9b8c278b4cuda3std3__45__cpo6cbeginE - _ZN34_INTERNAL_39fc26ca_4_k_cu_9b8c278b4cuda3std3__436_GLOBAL__N__39fc26ca_4_k_cu_9b8c278b6ignoreE)
_ZN34_INTERNAL_39fc26ca_4_k_cu_9b8c278b4cuda3std3__436_GLOBAL__N__39fc26ca_4_k_cu_9b8c278b6ignoreE:
	.zero		1
	.type		_ZN34_INTERNAL_39fc26ca_4_k_cu_9b8c278b4cuda3std3__45__cpo6cbeginE,@object
	.size		_ZN34_INTERNAL_39fc26ca_4_k_cu_9b8c278b4cuda3std3__45__cpo6cbeginE,(_ZN34_INTERNAL_39fc26ca_4_k_cu_9b8c278b4cuda3std3__48in_placeE - _ZN34_INTERNAL_39fc26ca_4_k_cu_9b8c278b4cuda3std3__45__cpo6cbeginE)
_ZN34_INTERNAL_39fc26ca_4_k_cu_9b8c278b4cuda3std3__45__cpo6cbeginE:
	.zero		1
	.type		_ZN34_INTERNAL_39fc26ca_4_k_cu_9b8c278b4cuda3std3__48in_placeE,@object
	.size		_ZN34_INTERNAL_39fc26ca_4_k_cu_9b8c278b4cuda3std3__48in_placeE,(_ZN34_INTERNAL_39fc26ca_4_k_cu_9b8c278b4cuda3std3__45__cpo4cendE - _ZN34_INTERNAL_39fc26ca_4_k_cu_9b8c278b4cuda3std3__48in_placeE)
_ZN34_INTERNAL_39fc26ca_4_k_cu_9b8c278b4cuda3std3__48in_placeE:
	.zero		1
	.type		_ZN34_INTERNAL_39fc26ca_4_k_cu_9b8c278b4cuda3std3__45__cpo4cendE,@object
	.size		_ZN34_INTERNAL_39fc26ca_4_k_cu_9b8c278b4cuda3std3__45__cpo4cendE,(_ZN34_INTERNAL_39fc26ca_4_k_cu_9b8c278b4cuda3std6ranges3__45__cpo4swapE - _ZN34_INTERNAL_39fc26ca_4_k_cu_9b8c278b4cuda3std3__45__cpo4cendE)
_ZN34_INTERNAL_39fc26ca_4_k_cu_9b8c278b4cuda3std3__45__cpo4cendE:
	.zero		1
	.type		_ZN34_INTERNAL_39fc26ca_4_k_cu_9b8c278b4cuda3std6ranges3__45__cpo4swapE,@object
	.size		_ZN34_INTERNAL_39fc26ca_4_k_cu_9b8c278b4cuda3std6ranges3__45__cpo4swapE,(_ZN34_INTERNAL_39fc26ca_4_k_cu_9b8c278b4cuda3std3__45__cpo3endE - _ZN34_INTERNAL_39fc26ca_4_k_cu_9b8c278b4cuda3std6ranges3__45__cpo4swapE)
_ZN34_INTERNAL_39fc26ca_4_k_cu_9b8c278b4cuda3std6ranges3__45__cpo4swapE:
	.zero		1
	.type		_ZN34_INTERNAL_39fc26ca_4_k_cu_9b8c278b4cuda3std3__45__cpo3endE,@object
	.size		_ZN34_INTERNAL_39fc26ca_4_k_cu_9b8c278b4cuda3std3__45__cpo3endE,(_ZN34_INTERNAL_39fc26ca_4_k_cu_9b8c278b4cuda3std3__419piecewise_constructE - _ZN34_INTERNAL_39fc26ca_4_k_cu_9b8c278b4cuda3std3__45__cpo3endE)
_ZN34_INTERNAL_39fc26ca_4_k_cu_9b8c278b4cuda3std3__45__cpo3endE:
	.zero		1
	.type		_ZN34_INTERNAL_39fc26ca_4_k_cu_9b8c278b4cuda3std3__419piecewise_constructE,@object
	.size		_ZN34_INTERNAL_39fc26ca_4_k_cu_9b8c278b4cuda3std3__419piecewise_constructE,(.L_5 - _ZN34_INTERNAL_39fc26ca_4_k_cu_9b8c278b4cuda3std3__419piecewise_constructE)
_ZN34_INTERNAL_39fc26ca_4_k_cu_9b8c278b4cuda3std3__419piecewise_constructE:
	.zero		1
.L_5:


//--------------------- .nv.constant0._Z3addPiS_S_S_ --------------------------
	.section	.nv.constant0._Z3addPiS_S_S_,"a",@progbits
	.sectionflags	@""
	.align	4
.nv.constant0._Z3addPiS_S_S_:
	.zero		928


//--------------------- SYMBOLS --------------------------

	.type		.nv.reservedSmem.offset0,@object
	.size		.nv.reservedSmem.offset0,0x4
